//
// Generated by NVIDIA NVVM Compiler
//
// Compiler Build ID: CL-36424714
// Cuda compilation tools, release 13.0, V13.0.88
// Based on NVVM 20.0.0
//

.version 9.0
.target sm_100
.address_size 64

	// .globl	_Z6rosmacPfS_S_S_

.visible .entry _Z6rosmacPfS_S_S_(
	.param .u64 .ptr .align 1 _Z6rosmacPfS_S_S__param_0,
	.param .u64 .ptr .align 1 _Z6rosmacPfS_S_S__param_1,
	.param .u64 .ptr .align 1 _Z6rosmacPfS_S_S__param_2,
	.param .u64 .ptr .align 1 _Z6rosmacPfS_S_S__param_3
)
{
	.reg .pred 	%p<3>;
	.reg .b32 	%r<8>;
	.reg .b32 	%f<20>;
	.reg .b64 	%rd<20>;
	.reg .b64 	%fd<20>;

	ld.param.u64 	%rd1, [_Z6rosmacPfS_S_S__param_0];
	ld.param.u64 	%rd2, [_Z6rosmacPfS_S_S__param_1];
	ld.param.u64 	%rd3, [_Z6rosmacPfS_S_S__param_2];
	ld.param.u64 	%rd4, [_Z6rosmacPfS_S_S__param_3];
	cvta.to.global.u64 	%rd5, %rd4;
	cvta.to.global.u64 	%rd6, %rd2;
	cvta.to.global.u64 	%rd7, %rd3;
	cvta.to.global.u64 	%rd8, %rd1;
	mov.u32 	%r1, %ctaid.x;
	setp.eq.s32 	%p1, %r1, 0;
	mov.u32 	%r2, %ntid.x;
	selp.b32 	%r3, %r2, %r1, %p1;
	add.s32 	%r4, %r3, -1;
	add.s32 	%r5, %r2, -1;
	setp.eq.s32 	%p2, %r1, %r5;
	add.s32 	%r6, %r1, 1;
	selp.b32 	%r7, 0, %r6, %p2;
	mul.wide.u32 	%rd9, %r1, 4;
	add.s64 	%rd10, %rd8, %rd9;
	ld.global.f32 	%f1, [%rd10];
	cvt.f64.f32 	%fd1, %f1;
	mov.f64 	%fd2, 0d3FF0000000000000;
	sub.f64 	%fd3, %fd2, %fd1;
	mul.f64 	%fd4, %fd3, %fd1;
	add.s64 	%rd11, %rd7, %rd9;
	ld.global.f32 	%f2, [%rd11];
	cvt.f64.f32 	%fd5, %f2;
	mul.f64 	%fd6, %fd1, %fd5;
	fma.rn.f64 	%fd7, %fd1, 0d4014000000000000, 0d3FF0000000000000;
	div.rn.f64 	%fd8, %fd6, %fd7;
	sub.f64 	%fd9, %fd4, %fd8;
	mul.wide.u32 	%rd12, %r4, 4;
	add.s64 	%rd13, %rd8, %rd12;
	ld.global.f32 	%f3, [%rd13];
	mul.f32 	%f4, %f3, 0f3F000000;
	sub.f32 	%f5, %f1, %f4;
	mul.wide.u32 	%rd14, %r7, 4;
	add.s64 	%rd15, %rd8, %rd14;
	ld.global.f32 	%f6, [%rd15];
	mul.f32 	%f7, %f6, 0f3F000000;
	sub.f32 	%f8, %f5, %f7;
	cvt.f64.f32 	%fd10, %f8;
	fma.rn.f64 	%fd11, %fd10, 0d8000000000000000, %fd9;
	cvt.rn.f32.f64 	%f9, %fd11;
	fma.rn.f64 	%fd12, %fd5, 0dBFC999999999999A, %fd8;
	add.s64 	%rd16, %rd7, %rd12;
	ld.global.f32 	%f10, [%rd16];
	mul.f32 	%f11, %f10, 0f3F000000;
	sub.f32 	%f12, %f2, %f11;
	add.s64 	%rd17, %rd7, %rd14;
	ld.global.f32 	%f13, [%rd17];
	mul.f32 	%f14, %f13, 0f3F000000;
	sub.f32 	%f15, %f12, %f14;
	cvt.f64.f32 	%fd13, %f15;
	fma.rn.f64 	%fd14, %fd13, 0dBFA999999999999A, %fd12;
	cvt.rn.f32.f64 	%f16, %fd14;
	cvt.f64.f32 	%fd15, %f9;
	fma.rn.f64 	%fd16, %fd15, 0d3F847AE147AE147B, %fd1;
	cvt.rn.f32.f64 	%f17, %fd16;
	add.s64 	%rd18, %rd6, %rd9;
	st.global.f32 	[%rd18], %f17;
	ld.global.f32 	%f18, [%rd11];
	cvt.f64.f32 	%fd17, %f18;
	cvt.f64.f32 	%fd18, %f16;
	fma.rn.f64 	%fd19, %fd18, 0d3F847AE147AE147B, %fd17;
	cvt.rn.f32.f64 	%f19, %fd19;
	add.s64 	%rd19, %rd5, %rd9;
	st.global.f32 	[%rd19], %f19;
	ret;

}


// ===== COMPILED SASS (sm_100) =====

	.target	sm_100

	.elftype	@"ET_EXEC"


//--------------------- .note.nv.tkinfo           --------------------------
	.section	.note.nv.tkinfo,"",@"SHT_NOTE"
	.sectionflags	@"SHF_NOTE_NV_TKINFO"
	.tkinfo
        /*0018*/ 	.word	0x00000002
        /*0030*/ 	.string	""
        /*0030*/ 	.string	"ptxas"
        /*0030*/ 	.string	"Cuda compilation tools, release 13.0, V13.0.88"
        /*0030*/ 	.string	"Build cuda_13.0.r13.0/compiler.36424714_0"
        /*0030*/ 	.string	"-arch sm_100 -m 64 "



//--------------------- .note.nv.cuinfo           --------------------------
	.section	.note.nv.cuinfo,"",@"SHT_NOTE"
	.sectionflags	@"SHF_NOTE_NV_CUINFO"
        /*0018*/ 	.short	0x0002
        /*001a*/ 	.short	0x0064
        /*001c*/ 	.short	0x0082
	.zero		2


//--------------------- .nv.info                  --------------------------
	.section	.nv.info,"",@"SHT_CUDA_INFO"
	.align	4


	//----- nvinfo : EIATTR_REGCOUNT
	.align		4
        /*0000*/ 	.byte	0x04, 0x2f
        /*0002*/ 	.short	(.L_1 - .L_0)
	.align		4
.L_0:
        /*0004*/ 	.word	index@(_Z6rosmacPfS_S_S_)
        /*0008*/ 	.word	0x0000001a


	//----- nvinfo : EIATTR_FRAME_SIZE
	.align		4
.L_1:
        /*000c*/ 	.byte	0x04, 0x11
        /*000e*/ 	.short	(.L_3 - .L_2)
	.align		4
.L_2:
        /*0010*/ 	.word	index@($__internal_0_$__cuda_sm20_div_rn_f64_full)
        /*0014*/ 	.word	0x00000000


	//----- nvinfo : EIATTR_FRAME_SIZE
	.align		4
.L_3:
        /*0018*/ 	.byte	0x04, 0x11
        /*001a*/ 	.short	(.L_5 - .L_4)
	.align		4
.L_4:
        /*001c*/ 	.word	index@(_Z6rosmacPfS_S_S_)
        /*0020*/ 	.word	0x00000000


	//----- nvinfo : EIATTR_MIN_STACK_SIZE
	.align		4
.L_5:
        /*0024*/ 	.byte	0x04, 0x12
        /*0026*/ 	.short	(.L_7 - .L_6)
	.align		4
.L_6:
        /*0028*/ 	.word	index@(_Z6rosmacPfS_S_S_)
        /*002c*/ 	.word	0x00000000
.L_7:


//--------------------- .nv.compat                --------------------------
	.section	.nv.compat,"",@"SHT_CUDA_COMPAT_INFO"
	.align	4
        /*0000*/ 	.byte	0x02, 0x09, 0x00, 0x00, 0x02, 0x02, 0x01, 0x00, 0x02, 0x05, 0x05, 0x00, 0x03, 0x07, 0x01, 0x01
        /*0010*/ 	.byte	0x02, 0x03, 0x00, 0x00, 0x02, 0x06, 0x01, 0x00, 0x04, 0x0b, 0x08, 0x00, 0x01, 0x00, 0x00, 0x00
        /*0020*/ 	.byte	0x00, 0x00, 0x00, 0x00


//--------------------- .nv.info._Z6rosmacPfS_S_S_ --------------------------
	.section	.nv.info._Z6rosmacPfS_S_S_,"",@"SHT_CUDA_INFO"
	.sectionflags	@""
	.align	4


	//----- nvinfo : EIATTR_CUDA_API_VERSION
	.align		4
        /*0000*/ 	.byte	0x04, 0x37
        /*0002*/ 	.short	(.L_9 - .L_8)
.L_8:
        /*0004*/ 	.word	0x00000082


	//----- nvinfo : EIATTR_KPARAM_INFO
	.align		4
.L_9:
        /*0008*/ 	.byte	0x04, 0x17
        /*000a*/ 	.short	(.L_11 - .L_10)
.L_10:
        /*000c*/ 	.word	0x00000000
        /*0010*/ 	.short	0x0003
        /*0012*/ 	.short	0x0018
        /*0014*/ 	.byte	0x00, 0xf5, 0x21, 0x00


	//----- nvinfo : EIATTR_KPARAM_INFO
	.align		4
.L_11:
        /*0018*/ 	.byte	0x04, 0x17
        /*001a*/ 	.short	(.L_13 - .L_12)
.L_12:
        /*001c*/ 	.word	0x00000000
        /*0020*/ 	.short	0x0002
        /*0022*/ 	.short	0x0010
        /*0024*/ 	.byte	0x00, 0xf5, 0x21, 0x00


	//----- nvinfo : EIATTR_KPARAM_INFO
	.align		4
.L_13:
        /*0028*/ 	.byte	0x04, 0x17
        /*002a*/ 	.short	(.L_15 - .L_14)
.L_14:
        /*002c*/ 	.word	0x00000000
        /*0030*/ 	.short	0x0001
        /*0032*/ 	.short	0x0008
        /*0034*/ 	.byte	0x00, 0xf5, 0x21, 0x00


	//----- nvinfo : EIATTR_KPARAM_INFO
	.align		4
.L_15:
        /*0038*/ 	.byte	0x04, 0x17
        /*003a*/ 	.short	(.L_17 - .L_16)
.L_16:
        /*003c*/ 	.word	0x00000000
        /*0040*/ 	.short	0x0000
        /*0042*/ 	.short	0x0000
        /*0044*/ 	.byte	0x00, 0xf5, 0x21, 0x00


	//----- nvinfo : EIATTR_SPARSE_MMA_MASK
	.align		4
.L_17:
        /*0048*/ 	.byte	0x03, 0x50
        /*004a*/ 	.short	0x0000


	//----- nvinfo : EIATTR_MAXREG_COUNT
	.align		4
        /*004c*/ 	.byte	0x03, 0x1b
        /*004e*/ 	.short	0x00ff


	//----- nvinfo : EIATTR_MERCURY_ISA_VERSION
	.align		4
        /*0050*/ 	.byte	0x03, 0x5f
        /*0052*/ 	.short	0x0101


	//----- nvinfo : EIATTR_VRC_CTA_INIT_COUNT
	.align		4
        /*0054*/ 	.byte	0x02, 0x4a
	.zero		1
	.zero		1


	//----- nvinfo : EIATTR_EXIT_INSTR_OFFSETS
	.align		4
        /*0058*/ 	.byte	0x04, 0x1c
        /*005a*/ 	.short	(.L_19 - .L_18)


	//   ....[0]....
.L_18:
        /*005c*/ 	.word	0x000005f0


	//----- nvinfo : EIATTR_CRS_STACK_SIZE
	.align		4
.L_19:
        /*0060*/ 	.byte	0x04, 0x1e
        /*0062*/ 	.short	(.L_21 - .L_20)
.L_20:
        /*0064*/ 	.word	0x00000000


	//----- nvinfo : EIATTR_CBANK_PARAM_SIZE
	.align		4
.L_21:
        /*0068*/ 	.byte	0x03, 0x19
        /*006a*/ 	.short	0x0020


	//----- nvinfo : EIATTR_PARAM_CBANK
	.align		4
        /*006c*/ 	.byte	0x04, 0x0a
        /*006e*/ 	.short	(.L_23 - .L_22)
	.align		4
.L_22:
        /*0070*/ 	.word	index@(.nv.constant0._Z6rosmacPfS_S_S_)
        /*0074*/ 	.short	0x0380
        /*0076*/ 	.short	0x0020


	//----- nvinfo : EIATTR_SW_WAR
	.align		4
.L_23:
        /*0078*/ 	.byte	0x04, 0x36
        /*007a*/ 	.short	(.L_25 - .L_24)
.L_24:
        /*007c*/ 	.word	0x00000008
.L_25:


//--------------------- .nv.callgraph             --------------------------
	.section	.nv.callgraph,"",@"SHT_CUDA_CALLGRAPH"
	.align	4
	.sectionentsize	8
	.align		4
        /*0000*/ 	.word	0x00000000
	.align		4
        /*0004*/ 	.word	0xffffffff
	.align		4
        /*0008*/ 	.word	0x00000000
	.align		4
        /*000c*/ 	.word	0xfffffffe
	.align		4
        /*0010*/ 	.word	0x00000000
	.align		4
        /*0014*/ 	.word	0xfffffffd
	.align		4
        /*0018*/ 	.word	0x00000000
	.align		4
        /*001c*/ 	.word	0xfffffffc


//--------------------- .text._Z6rosmacPfS_S_S_   --------------------------
	.section	.text._Z6rosmacPfS_S_S_,"ax",@progbits
	.align	128
        .global         _Z6rosmacPfS_S_S_
        .type           _Z6rosmacPfS_S_S_,@function
        .size           _Z6rosmacPfS_S_S_,(.L_x_7 - _Z6rosmacPfS_S_S_)
        .other          _Z6rosmacPfS_S_S_,@"STO_CUDA_ENTRY STV_DEFAULT"
_Z6rosmacPfS_S_S_:
.text._Z6rosmacPfS_S_S_:
[----:B------:R-:W-:Y:S01]  /*0000*/  LDC R1, c[0x0][0x37c] ;  /* 0x0000df00ff017b82 */ /* 0x000fe20000000800 */
[----:B------:R-:W0:Y:S07]  /*0010*/  S2R R19, SR_CTAID.X ;  /* 0x0000000000137919 */ /* 0x000e2e0000002500 */
[----:B------:R-:W0:Y:S01]  /*0020*/  LDC.64 R2, c[0x0][0x380] ;  /* 0x0000e000ff027b82 */ /* 0x000e220000000a00 */
[----:B------:R-:W1:Y:S07]  /*0030*/  LDCU.64 UR16, c[0x0][0x358] ;  /* 0x00006b00ff1077ac */ /* 0x000e6e0008000a00 */
[----:B------:R-:W2:Y:S01]  /*0040*/  LDC.64 R4, c[0x0][0x390] ;  /* 0x0000e400ff047b82 */ /* 0x000ea20000000a00 */
[----:B0-----:R-:W-:-:S05]  /*0050*/  IMAD.WIDE.U32 R2, R19, 0x4, R2 ;  /* 0x0000000413027825 */ /* 0x001fca00078e0002 */
[----:B-1----:R-:W3:Y:S01]  /*0060*/  LDG.E R18, desc[UR16][R2.64] ;  /* 0x0000001002127981 */ /* 0x002ee2000c1e1900 */
[----:B--2---:R-:W-:-:S05]  /*0070*/  IMAD.WIDE.U32 R4, R19, 0x4, R4 ;  /* 0x0000000413047825 */ /* 0x004fca00078e0004 */
[----:B------:R-:W2:Y:S01]  /*0080*/  LDG.E R17, desc[UR16][R4.64] ;  /* 0x0000001004117981 */ /* 0x000ea2000c1e1900 */
[----:B------:R-:W-:Y:S01]  /*0090*/  IMAD.MOV.U32 R8, RZ, RZ, 0x0 ;  /* 0x00000000ff087424 */ /* 0x000fe200078e00ff */
[----:B------:R-:W0:Y:S01]  /*00a0*/  LDC R16, c[0x0][0x360] ;  /* 0x0000d800ff107b82 */ /* 0x000e220000000800 */
[----:B------:R-:W-:Y:S01]  /*00b0*/  IMAD.MOV.U32 R9, RZ, RZ, 0x3ff00000 ;  /* 0x3ff00000ff097424 */ /* 0x000fe200078e00ff */
[----:B------:R-:W-:Y:S01]  /*00c0*/  ISETP.NE.AND P0, PT, R19, RZ, PT ;  /* 0x000000ff1300720c */ /* 0x000fe20003f05270 */
[----:B------:R-:W-:Y:S02]  /*00d0*/  IMAD.MOV.U32 R10, RZ, RZ, 0x1 ;  /* 0x00000001ff0a7424 */ /* 0x000fe400078e00ff */
[C---:B0-----:R-:W-:Y:S01]  /*00e0*/  VIADD R0, R16.reuse, 0xffffffff ;  /* 0xffffffff10007836 */ /* 0x041fe20000000000 */
[----:B------:R-:W-:-:S04]  /*00f0*/  SEL R16, R16, R19, !P0 ;  /* 0x0000001310107207 */ /* 0x000fc80004000000 */
[C---:B------:R-:W-:Y:S01]  /*0100*/  ISETP.NE.AND P1, PT, R19.reuse, R0, PT ;  /* 0x000000001300720c */ /* 0x040fe20003f25270 */
[----:B------:R-:W-:Y:S01]  /*0110*/  VIADD R16, R16, 0xffffffff ;  /* 0xffffffff10107836 */ /* 0x000fe20000000000 */
[----:B------:R-:W-:-:S04]  /*0120*/  IADD3 R0, PT, PT, R19, 0x1, RZ ;  /* 0x0000000113007810 */ /* 0x000fc80007ffe0ff */
[----:B------:R-:W-:Y:S01]  /*0130*/  SEL R0, R0, RZ, P1 ;  /* 0x000000ff00007207 */ /* 0x000fe20000800000 */
[----:B---3--:R-:W0:Y:S02]  /*0140*/  F2F.F64.F32 R6, R18 ;  /* 0x0000001200067310 */ /* 0x008e240000201800 */
[----:B0-----:R-:W-:-:S10]  /*0150*/  DFMA R8, R6, 5, R8 ;  /* 0x401400000608782b */ /* 0x001fd40000000008 */
[----:B------:R-:W-:Y:S02]  /*0160*/  R2UR UR19, R9 ;  /* 0x00000000091372ca */ /* 0x000fe400000e0000 */
[----:B------:R-:W-:-:S11]  /*0170*/  R2UR UR18, R8 ;  /* 0x00000000081272ca */ /* 0x000fd600000e0000 */
[----:B------:R-:W0:Y:S01]  /*0180*/  MUFU.RCP64H R11, UR19 ;  /* 0x00000013000b7d08 */ /* 0x000e220008001800 */
[----:B------:R-:W-:Y:S01]  /*0190*/  MOV R9, UR19 ;  /* 0x0000001300097c02 */ /* 0x000fe20008000f00 */
[----:B------:R-:W-:-:S06]  /*01a0*/  IMAD.U32 R8, RZ, RZ, UR18 ;  /* 0x00000012ff087e24 */ /* 0x000fcc000f8e00ff */
[----:B0-----:R-:W-:Y:S01]  /*01b0*/  DFMA R2, R10, -R8, 1 ;  /* 0x3ff000000a02742b */ /* 0x001fe20000000808 */
[----:B--2---:R-:W0:Y:S07]  /*01c0*/  F2F.F64.F32 R8, R17 ;  /* 0x0000001100087310 */ /* 0x004e2e0000201800 */
[----:B------:R-:W-:-:S08]  /*01d0*/  DFMA R2, R2, R2, R2 ;  /* 0x000000020202722b */ /* 0x000fd00000000002 */
[----:B------:R-:W-:Y:S02]  /*01e0*/  DFMA R2, R10, R2, R10 ;  /* 0x000000020a02722b */ /* 0x000fe4000000000a */
[----:B0-----:R-:W-:Y:S01]  /*01f0*/  DMUL R12, R6, R8 ;  /* 0x00000008060c7228 */ /* 0x001fe20000000000 */
[----:B------:R-:W-:Y:S02]  /*0200*/  IMAD.U32 R10, RZ, RZ, UR18 ;  /* 0x00000012ff0a7e24 */ /* 0x000fe4000f8e00ff */
[----:B------:R-:W-:-:S06]  /*0210*/  IMAD.U32 R11, RZ, RZ, UR19 ;  /* 0x00000013ff0b7e24 */ /* 0x000fcc000f8e00ff */
[----:B------:R-:W-:Y:S01]  /*0220*/  DFMA R10, R2, -R10, 1 ;  /* 0x3ff00000020a742b */ /* 0x000fe2000000080a */
[----:B------:R-:W-:Y:S02]  /*0230*/  R2UR UR6, R12 ;  /* 0x000000000c0672ca */ /* 0x000fe400000e0000 */
[----:B------:R-:W-:Y:S01]  /*0240*/  R2UR UR7, R13 ;  /* 0x000000000d0772ca */ /* 0x000fe200000e0000 */
[----:B------:R-:W-:Y:S01]  /*0250*/  IMAD.U32 R13, RZ, RZ, UR19 ;  /* 0x00000013ff0d7e24 */ /* 0x000fe2000f8e00ff */
[----:B------:R-:W-:-:S03]  /*0260*/  MOV R12, UR18 ;  /* 0x00000012000c7c02 */ /* 0x000fc60008000f00 */
[----:B------:R-:W-:-:S08]  /*0270*/  DFMA R2, R2, R10, R2 ;  /* 0x0000000a0202722b */ /* 0x000fd00000000002 */
[----:B------:R-:W-:-:S08]  /*0280*/  DMUL R10, R2, UR6 ;  /* 0x00000006020a7c28 */ /* 0x000fd00008000000 */
[----:B------:R-:W-:-:S08]  /*0290*/  DFMA R12, R10, -R12, UR6 ;  /* 0x000000060a0c7e2b */ /* 0x000fd0000800080c */
[----:B------:R-:W-:Y:S01]  /*02a0*/  DFMA R2, R2, R12, R10 ;  /* 0x0000000c0202722b */ /* 0x000fe2000000000a */
[----:B------:R-:W-:Y:S01]  /*02b0*/  IMAD.U32 R13, RZ, RZ, UR7 ;  /* 0x00000007ff0d7e24 */ /* 0x000fe2000f8e00ff */
[----:B------:R-:W-:-:S04]  /*02c0*/  DADD R10, -R6, 1 ;  /* 0x3ff00000060a7429 */ /* 0x000fc80000000100 */
[----:B------:R-:W-:-:S04]  /*02d0*/  FSETP.GEU.AND P3, PT, |R13|, 6.5827683646048100446e-37, PT ;  /* 0x036000000d00780b */ /* 0x000fc80003f6e200 */
[----:B------:R-:W-:Y:S01]  /*02e0*/  FFMA R12, RZ, UR19, R3 ;  /* 0x00000013ff0c7c23 */ /* 0x000fe20008000003 */
[----:B------:R-:W-:-:S04]  /*02f0*/  DMUL R10, R6, R10 ;  /* 0x0000000a060a7228 */ /* 0x000fc80000000000 */
[----:B------:R-:W-:-:S13]  /*0300*/  FSETP.GT.AND P2, PT, |R12|, 1.469367938527859385e-39, PT ;  /* 0x001000000c00780b */ /* 0x000fda0003f44200 */
[----:B------:R-:W-:Y:S05]  /*0310*/  @P2 BRA P3, `(.L_x_0) ;  /* 0x0000000000102947 */ /* 0x000fea0001800000 */
[----:B------:R-:W-:-:S07]  /*0320*/  MOV R20, 0x340 ;  /* 0x0000034000147802 */ /* 0x000fce0000000f00 */
[----:B------:R-:W-:Y:S05]  /*0330*/  CALL.REL.NOINC `($__internal_0_$__cuda_sm20_div_rn_f64_full) ;  /* 0x0000000000b07944 */ /* 0x000fea0003c00000 */
[----:B------:R-:W-:Y:S02]  /*0340*/  IMAD.U32 R2, RZ, RZ, UR4 ;  /* 0x00000004ff027e24 */ /* 0x000fe4000f8e00ff */
[----:B------:R-:W-:-:S07]  /*0350*/  IMAD.U32 R3, RZ, RZ, UR5 ;  /* 0x00000005ff037e24 */ /* 0x000fce000f8e00ff */
.L_x_0:
[----:B------:R-:W0:Y:S08]  /*0360*/  LDC.64 R20, c[0x0][0x380] ;  /* 0x0000e000ff147b82 */ /* 0x000e300000000a00 */
[----:B------:R-:W1:Y:S01]  /*0370*/  LDC.64 R12, c[0x0][0x390] ;  /* 0x0000e400ff0c7b82 */ /* 0x000e620000000a00 */
[----:B0-----:R-:W-:-:S04]  /*0380*/  IMAD.WIDE.U32 R14, R16, 0x4, R20 ;  /* 0x00000004100e7825 */ /* 0x001fc800078e0014 */
[----:B------:R-:W-:Y:S02]  /*0390*/  IMAD.WIDE.U32 R20, R0, 0x4, R20 ;  /* 0x0000000400147825 */ /* 0x000fe400078e0014 */
[----:B------:R-:W2:Y:S04]  /*03a0*/  LDG.E R15, desc[UR16][R14.64] ;  /* 0x000000100e0f7981 */ /* 0x000ea8000c1e1900 */
[----:B------:R-:W3:Y:S01]  /*03b0*/  LDG.E R21, desc[UR16][R20.64] ;  /* 0x0000001014157981 */ /* 0x000ee2000c1e1900 */
[----:B------:R-:W-:Y:S01]  /*03c0*/  DADD R10, R10, -R2 ;  /* 0x000000000a0a7229 */ /* 0x000fe20000000802 */
[----:B------:R-:W-:Y:S01]  /*03d0*/  UMOV UR8, 0x47ae147b ;  /* 0x47ae147b00087882 */ /* 0x000fe20000000000 */
[----:B------:R-:W-:Y:S01]  /*03e0*/  UMOV UR9, 0x3f847ae1 ;  /* 0x3f847ae100097882 */ /* 0x000fe20000000000 */
[----:B--2---:R-:W-:-:S04]  /*03f0*/  FFMA R18, R15, -0.5, R18 ;  /* 0xbf0000000f127823 */ /* 0x004fc80000000012 */
[----:B---3--:R-:W-:Y:S02]  /*0400*/  FFMA R18, R21, -0.5, R18 ;  /* 0xbf00000015127823 */ /* 0x008fe40000000012 */
[----:B------:R-:W0:Y:S02]  /*0410*/  LDC.64 R20, c[0x0][0x388] ;  /* 0x0000e200ff147b82 */ /* 0x000e240000000a00 */
[----:B------:R-:W2:Y:S02]  /*0420*/  F2F.F64.F32 R22, R18 ;  /* 0x0000001200167310 */ /* 0x000ea40000201800 */
[----:B--2---:R-:W-:Y:S01]  /*0430*/  DFMA R10, -RZ, R22, R10 ;  /* 0x00000016ff0a722b */ /* 0x004fe2000000010a */
[----:B-1----:R-:W-:-:S04]  /*0440*/  IMAD.WIDE.U32 R22, R16, 0x4, R12 ;  /* 0x0000000410167825 */ /* 0x002fc800078e000c */
[----:B------:R-:W-:Y:S02]  /*0450*/  IMAD.WIDE.U32 R12, R0, 0x4, R12 ;  /* 0x00000004000c7825 */ /* 0x000fe400078e000c */
[----:B------:R-:W2:Y:S03]  /*0460*/  LDG.E R22, desc[UR16][R22.64] ;  /* 0x0000001016167981 */ /* 0x000ea6000c1e1900 */
[----:B------:R-:W1:Y:S01]  /*0470*/  F2F.F32.F64 R10, R10 ;  /* 0x0000000a000a7310 */ /* 0x000e620000301000 */
[----:B------:R-:W3:Y:S07]  /*0480*/  LDG.E R12, desc[UR16][R12.64] ;  /* 0x000000100c0c7981 */ /* 0x000eee000c1e1900 */
[----:B-1----:R-:W1:Y:S02]  /*0490*/  F2F.F64.F32 R14, R10 ;  /* 0x0000000a000e7310 */ /* 0x002e640000201800 */
[----:B-1----:R-:W-:-:S10]  /*04a0*/  DFMA R14, R14, UR8, R6 ;  /* 0x000000080e0e7c2b */ /* 0x002fd40008000006 */
[----:B------:R-:W1:Y:S01]  /*04b0*/  F2F.F32.F64 R15, R14 ;  /* 0x0000000e000f7310 */ /* 0x000e620000301000 */
[----:B0-----:R-:W-:-:S05]  /*04c0*/  IMAD.WIDE.U32 R20, R19, 0x4, R20 ;  /* 0x0000000413147825 */ /* 0x001fca00078e0014 */
[----:B-1----:R-:W-:Y:S04]  /*04d0*/  STG.E desc[UR16][R20.64], R15 ;  /* 0x0000000f14007986 */ /* 0x002fe8000c101910 */
[----:B------:R0:W4:Y:S01]  /*04e0*/  LDG.E R0, desc[UR16][R4.64] ;  /* 0x0000001004007981 */ /* 0x000122000c1e1900 */
[----:B------:R-:W-:Y:S01]  /*04f0*/  UMOV UR4, 0x9999999a ;  /* 0x9999999a00047882 */ /* 0x000fe20000000000 */
[----:B------:R-:W-:Y:S02]  /*0500*/  UMOV UR5, 0x3fc99999 ;  /* 0x3fc9999900057882 */ /* 0x000fe40000000000 */
[----:B------:R-:W-:Y:S01]  /*0510*/  DFMA R2, R8, -UR4, R2 ;  /* 0x8000000408027c2b */ /* 0x000fe20008000002 */
[----:B------:R-:W-:Y:S01]  /*0520*/  UMOV UR5, 0x3fa99999 ;  /* 0x3fa9999900057882 */ /* 0x000fe20000000000 */
[----:B0-----:R-:W0:Y:S02]  /*0530*/  LDC.64 R4, c[0x0][0x398] ;  /* 0x0000e600ff047b82 */ /* 0x001e240000000a00 */
[----:B0-----:R-:W-:-:S04]  /*0540*/  IMAD.WIDE.U32 R4, R19, 0x4, R4 ;  /* 0x0000000413047825 */ /* 0x001fc800078e0004 */
[----:B--2---:R-:W-:-:S04]  /*0550*/  FFMA R17, R22, -0.5, R17 ;  /* 0xbf00000016117823 */ /* 0x004fc80000000011 */
[----:B---3--:R-:W-:-:S04]  /*0560*/  FFMA R17, R12, -0.5, R17 ;  /* 0xbf0000000c117823 */ /* 0x008fc80000000011 */
[----:B------:R-:W0:Y:S02]  /*0570*/  F2F.F64.F32 R6, R17 ;  /* 0x0000001100067310 */ /* 0x000e240000201800 */
[----:B0-----:R-:W-:-:S10]  /*0580*/  DFMA R2, R6, -UR4, R2 ;  /* 0x8000000406027c2b */ /* 0x001fd40008000002 */
[----:B------:R-:W0:Y:S08]  /*0590*/  F2F.F32.F64 R2, R2 ;  /* 0x0000000200027310 */ /* 0x000e300000301000 */
[----:B0-----:R-:W-:Y:S08]  /*05a0*/  F2F.F64.F32 R8, R2 ;  /* 0x0000000200087310 */ /* 0x001ff00000201800 */
[----:B----4-:R-:W0:Y:S02]  /*05b0*/  F2F.F64.F32 R6, R0 ;  /* 0x0000000000067310 */ /* 0x010e240000201800 */
[----:B0-----:R-:W-:-:S10]  /*05c0*/  DFMA R6, R8, UR8, R6 ;  /* 0x0000000808067c2b */ /* 0x001fd40008000006 */
[----:B------:R-:W0:Y:S02]  /*05d0*/  F2F.F32.F64 R7, R6 ;  /* 0x0000000600077310 */ /* 0x000e240000301000 */
[----:B0-----:R-:W-:Y:S01]  /*05e0*/  STG.E desc[UR16][R4.64], R7 ;  /* 0x0000000704007986 */ /* 0x001fe2000c101910 */
[----:B------:R-:W-:Y:S05]  /*05f0*/  EXIT ;  /* 0x000000000000794d */ /* 0x000fea0003800000 */
        .weak           $__internal_0_$__cuda_sm20_div_rn_f64_full
        .type           $__internal_0_$__cuda_sm20_div_rn_f64_full,@function
        .size           $__internal_0_$__cuda_sm20_div_rn_f64_full,(.L_x_7 - $__internal_0_$__cuda_sm20_div_rn_f64_full)
$__internal_0_$__cuda_sm20_div_rn_f64_full:
[----:B------:R-:W-:Y:S01]  /*0600*/  MOV R2, UR19 ;  /* 0x0000001300027c02 */ /* 0x000fe20008000f00 */
[----:B------:R-:W-:Y:S01]  /*0610*/  UMOV UR8, UR18 ;  /* 0x0000001200087c82 */ /* 0x000fe20008000000 */
[----:B------:R-:W-:Y:S01]  /*0620*/  UMOV UR9, UR19 ;  /* 0x0000001300097c82 */ /* 0x000fe20008000000 */
[----:B------:R-:W-:Y:S01]  /*0630*/  ULOP3.LUT UR10, UR19, 0x800fffff, URZ, 0xc0, !UPT ;  /* 0x800fffff130a7892 */ /* 0x000fe2000f8ec0ff */
[----:B------:R-:W-:Y:S01]  /*0640*/  FSETP.GEU.AND P0, PT, |R2|, 1.469367938527859385e-39, PT ;  /* 0x001000000200780b */ /* 0x000fe20003f0e200 */
[----:B------:R-:W-:Y:S01]  /*0650*/  IMAD.U32 R2, RZ, RZ, UR8 ;  /* 0x00000008ff027e24 */ /* 0x000fe2000f8e00ff */
[----:B------:R-:W-:Y:S01]  /*0660*/  ULOP3.LUT UR4, UR19, 0x7ff00000, URZ, 0xc0, !UPT ;  /* 0x7ff0000013047892 */ /* 0x000fe2000f8ec0ff */
[----:B------:R-:W-:Y:S01]  /*0670*/  IMAD.U32 R3, RZ, RZ, UR9 ;  /* 0x00000009ff037e24 */ /* 0x000fe2000f8e00ff */
[----:B------:R-:W-:Y:S01]  /*0680*/  ULOP3.LUT UR11, UR10, 0x3ff00000, URZ, 0xfc, !UPT ;  /* 0x3ff000000a0b7892 */ /* 0x000fe2000f8efcff */
[----:B------:R-:W-:Y:S01]  /*0690*/  IMAD.MOV.U32 R12, RZ, RZ, 0x1 ;  /* 0x00000001ff0c7424 */ /* 0x000fe200078e00ff */
[----:B------:R-:W-:Y:S01]  /*06a0*/  ULOP3.LUT UR5, UR7, 0x7ff00000, URZ, 0xc0, !UPT ;  /* 0x7ff0000007057892 */ /* 0x000fe2000f8ec0ff */
[----:B------:R-:W-:Y:S01]  /*06b0*/  UMOV UR10, UR18 ;  /* 0x00000012000a7c82 */ /* 0x000fe20008000000 */
[----:B------:R-:W-:-:S02]  /*06c0*/  UMOV UR14, 0x1ca00000 ;  /* 0x1ca00000000e7882 */ /* 0x000fc40000000000 */
[----:B------:R-:W-:-:S03]  /*06d0*/  UISETP.GE.U32.AND UP1, UPT, UR5, UR4, UPT ;  /* 0x000000040500728c */ /* 0x000fc6000bf26070 */
[----:B------:R-:W-:Y:S01]  /*06e0*/  VOTEU.ANY UP0, P0 ;  /* 0x0000000000ff7886 */ /* 0x000fe20000000100 */
[----:B------:R-:W-:Y:S01]  /*06f0*/  PLOP3.LUT P0, PT, PT, PT, UP0, 0x80, 0x8 ;  /* 0x000000000008781c */ /* 0x000fe20003f0f008 */
[----:B------:R-:W-:Y:S01]  /*0700*/  USEL UR12, UR14, 0x63400000, !UP1 ;  /* 0x634000000e0c7887 */ /* 0x000fe2000c800000 */
[----:B------:R-:W-:-:S03]  /*0710*/  UMOV UR13, UR5 ;  /* 0x00000005000d7c82 */ /* 0x000fc60008000000 */
[----:B------:R-:W-:-:S08]  /*0720*/  ULOP3.LUT UR12, UR12, 0x800fffff, UR7, 0xf8, !UPT ;  /* 0x800fffff0c0c7892 */ /* 0x000fd0000f8ef807 */
[----:B------:R-:W-:-:S10]  /*0730*/  @!P0 DMUL R2, R2, 8.98846567431157953865e+307 ;  /* 0x7fe0000002028828 */ /* 0x000fd40000000000 */
[----:B------:R-:W-:Y:S02]  /*0740*/  @!P0 R2UR UR21, R3 ;  /* 0x00000000031582ca */ /* 0x000fe400000e0000 */
[----:B------:R-:W-:-:S11]  /*0750*/  @!P0 R2UR UR20, R2 ;  /* 0x00000000021482ca */ /* 0x000fd600000e0000 */
[----:B------:R-:W-:Y:S02]  /*0760*/  @!UP0 UMOV UR11, UR21 ;  /* 0x00000015000b8c82 */ /* 0x000fe40008000000 */
[----:B------:R-:W0:Y:S01]  /*0770*/  MUFU.RCP64H R13, UR11 ;  /* 0x0000000b000d7d08 */ /* 0x000e220008001800 */
[----:B------:R-:W-:Y:S01]  /*0780*/  @!UP0 UMOV UR10, UR20 ;  /* 0x00000014000a8c82 */ /* 0x000fe20008000000 */
[----:B------:R-:W-:Y:S01]  /*0790*/  MOV R3, UR11 ;  /* 0x0000000b00037c02 */ /* 0x000fe20008000f00 */
[----:B------:R-:W-:Y:S01]  /*07a0*/  IMAD.U32 R2, RZ, RZ, UR10 ;  /* 0x0000000aff027e24 */ /* 0x000fe2000f8e00ff */
[----:B------:R-:W-:Y:S01]  /*07b0*/  MOV R15, UR11 ;  /* 0x0000000b000f7c02 */ /* 0x000fe20008000f00 */
[----:B------:R-:W-:-:S04]  /*07c0*/  IMAD.U32 R14, RZ, RZ, UR10 ;  /* 0x0000000aff0e7e24 */ /* 0x000fc8000f8e00ff */
[----:B0-----:R-:W-:-:S08]  /*07d0*/  DFMA R2, R12, -R2, 1 ;  /* 0x3ff000000c02742b */ /* 0x001fd00000000802 */
[----:B------:R-:W-:-:S08]  /*07e0*/  DFMA R2, R2, R2, R2 ;  /* 0x000000020202722b */ /* 0x000fd00000000002 */
[----:B------:R-:W-:Y:S01]  /*07f0*/  DFMA R12, R12, R2, R12 ;  /* 0x000000020c0c722b */ /* 0x000fe2000000000c */
[----:B------:R-:W-:Y:S01]  /*0800*/  IMAD.U32 R2, RZ, RZ, UR7 ;  /* 0x00000007ff027e24 */ /* 0x000fe2000f8e00ff */
[----:B------:R-:W-:Y:S01]  /*0810*/  MOV R3, UR7 ;  /* 0x0000000700037c02 */ /* 0x000fe20008000f00 */
[----:B------:R-:W-:-:S03]  /*0820*/  IMAD.U32 R3, RZ, RZ, UR12 ;  /* 0x0000000cff037e24 */ /* 0x000fc6000f8e00ff */
[----:B------:R-:W-:Y:S02]  /*0830*/  FSETP.GEU.AND P0, PT, |R2|, 1.469367938527859385e-39, PT ;  /* 0x001000000200780b */ /* 0x000fe40003f0e200 */
[----:B------:R-:W-:Y:S01]  /*0840*/  DFMA R14, R12, -R14, 1 ;  /* 0x3ff000000c0e742b */ /* 0x000fe2000000080e */
[----:B------:R-:W-:-:S07]  /*0850*/  IMAD.U32 R2, RZ, RZ, UR6 ;  /* 0x00000006ff027e24 */ /* 0x000fce000f8e00ff */
[----:B------:R-:W-:-:S03]  /*0860*/  DFMA R12, R12, R14, R12 ;  /* 0x0000000e0c0c722b */ /* 0x000fc6000000000c */
[----:B------:R-:W-:Y:S08]  /*0870*/  @P0 BRA `(.L_x_1) ;  /* 0x0000000000340947 */ /* 0x000ff00003800000 */
[----:B------:R-:W-:Y:S01]  /*0880*/  ULOP3.LUT UR12, UR9, 0x7ff00000, URZ, 0xc0, !UPT ;  /* 0x7ff00000090c7892 */ /* 0x000fe2000f8ec0ff */
[----:B------:R-:W-:-:S03]  /*0890*/  MOV R14, RZ ;  /* 0x000000ff000e7202 */ /* 0x000fc60000000f00 */
[----:B------:R-:W-:-:S04]  /*08a0*/  UISETP.GE.U32.AND UP1, UPT, UR5, UR12, UPT ;  /* 0x0000000c0500728c */ /* 0x000fc8000bf26070 */
[----:B------:R-:W-:-:S04]  /*08b0*/  USEL UR12, UR14, 0x63400000, !UP1 ;  /* 0x634000000e0c7887 */ /* 0x000fc8000c800000 */
[----:B------:R-:W-:-:S04]  /*08c0*/  ULOP3.LUT UR12, UR12, 0x80000000, UR7, 0xf8, !UPT ;  /* 0x800000000c0c7892 */ /* 0x000fc8000f8ef807 */
[----:B------:R-:W-:-:S06]  /*08d0*/  ULOP3.LUT UR12, UR12, 0x100000, URZ, 0xfc, !UPT ;  /* 0x001000000c0c7892 */ /* 0x000fcc000f8efcff */
[----:B------:R-:W-:-:S06]  /*08e0*/  IMAD.U32 R15, RZ, RZ, UR12 ;  /* 0x0000000cff0f7e24 */ /* 0x000fcc000f8e00ff */
[----:B------:R-:W-:-:S10]  /*08f0*/  DFMA R2, R2, 2, -R14 ;  /* 0x400000000202782b */ /* 0x000fd4000000080e */
[----:B------:R-:W-:Y:S02]  /*0900*/  R2UR UR22, R2 ;  /* 0x00000000021672ca */ /* 0x000fe400000e0000 */
[----:B------:R-:W-:-:S11]  /*0910*/  R2UR UR23, R3 ;  /* 0x00000000031772ca */ /* 0x000fd600000e0000 */
[----:B------:R-:W-:Y:S02]  /*0920*/  IMAD.U32 R2, RZ, RZ, UR22 ;  /* 0x00000016ff027e24 */ /* 0x000fe4000f8e00ff */
[----:B------:R-:W-:Y:S01]  /*0930*/  IMAD.U32 R3, RZ, RZ, UR23 ;  /* 0x00000017ff037e24 */ /* 0x000fe2000f8e00ff */
[----:B------:R-:W-:-:S12]  /*0940*/  ULOP3.LUT UR13, UR23, 0x7ff00000, URZ, 0xc0, !UPT ;  /* 0x7ff00000170d7892 */ /* 0x000fd8000f8ec0ff */
.L_x_1:
[----:B------:R-:W-:Y:S01]  /*0950*/  UMOV UR12, UR4 ;  /* 0x00000004000c7c82 */ /* 0x000fe20008000000 */
[----:B------:R-:W-:Y:S01]  /*0960*/  @!UP0 ULOP3.LUT UR12, UR21, 0x7ff00000, URZ, 0xc0, !UPT ;  /* 0x7ff00000150c8892 */ /* 0x000fe2000f8ec0ff */
[----:B------:R-:W-:Y:S01]  /*0970*/  DMUL R14, R12, R2 ;  /* 0x000000020c0e7228 */ /* 0x000fe20000000000 */
[----:B------:R-:W-:Y:S02]  /*0980*/  UIADD3 UR4, UPT, UPT, UR13, -0x1, URZ ;  /* 0xffffffff0d047890 */ /* 0x000fe4000fffe0ff */
[----:B------:R-:W-:Y:S02]  /*0990*/  UIADD3 UR15, UPT, UPT, UR12, -0x1, URZ ;  /* 0xffffffff0c0f7890 */ /* 0x000fe4000fffe0ff */
[----:B------:R-:W-:-:S03]  /*09a0*/  UISETP.GT.U32.AND UP0, UPT, UR4, 0x7feffffe, UPT ;  /* 0x7feffffe0400788c */ /* 0x000fc6000bf04070 */
[----:B------:R-:W-:Y:S01]  /*09b0*/  DFMA R22, R14, -UR10, R2 ;  /* 0x8000000a0e167c2b */ /* 0x000fe20008000002 */
[----:B------:R-:W-:-:S07]  /*09c0*/  UISETP.GT.U32.OR UP0, UPT, UR15, 0x7feffffe, UP0 ;  /* 0x7feffffe0f00788c */ /* 0x000fce0008704470 */
[----:B------:R-:W-:Y:S02]  /*09d0*/  DFMA R12, R12, R22, R14 ;  /* 0x000000160c0c722b */ /* 0x000fe4000000000e */
[----:B------:R-:W-:Y:S09]  /*09e0*/  BRA.U UP0, `(.L_x_2) ;  /* 0x0000000100907547 */ /* 0x000ff2000b800000 */
[----:B------:R-:W-:Y:S01]  /*09f0*/  ULOP3.LUT UR4, UR9, 0x7ff00000, URZ, 0xc0, !UPT ;  /* 0x7ff0000009047892 */ /* 0x000fe2000f8ec0ff */
[----:B------:R-:W-:-:S03]  /*0a00*/  MOV R14, UR5 ;  /* 0x00000005000e7c02 */ /* 0x000fc60008000f00 */
[----:B------:R-:W-:Y:S02]  /*0a10*/  UISETP.GE.U32.AND UP0, UPT, UR5, UR4, UPT ;  /* 0x000000040500728c */ /* 0x000fe4000bf06070 */
[----:B------:R-:W-:Y:S02]  /*0a20*/  IMAD.U32 R15, RZ, RZ, UR4 ;  /* 0x00000004ff0f7e24 */ /* 0x000fe4000f8e00ff */
[----:B------:R-:W-:-:S03]  /*0a30*/  USEL UR14, UR14, 0x63400000, !UP0 ;  /* 0x634000000e0e7887 */ /* 0x000fc6000c000000 */
[----:B------:R-:W-:-:S04]  /*0a40*/  VIADDMNMX R14, R14, -R15, 0xb9600000, !PT ;  /* 0xb96000000e0e7446 */ /* 0x000fc8000780090f */
[----:B------:R-:W-:-:S05]  /*0a50*/  VIMNMX R14, PT, PT, R14, 0x46a00000, PT ;  /* 0x46a000000e0e7848 */ /* 0x000fca0003fe0100 */
[----:B------:R-:W-:Y:S02]  /*0a60*/  VIADD R21, R14, -UR14 ;  /* 0x8000000e0e157c36 */ /* 0x000fe40008000000 */
[----:B------:R-:W-:-:S03]  /*0a70*/  IMAD.MOV.U32 R14, RZ, RZ, RZ ;  /* 0x000000ffff0e7224 */ /* 0x000fc600078e00ff */
[----:B------:R-:W-:-:S06]  /*0a80*/  IADD3 R15, PT, PT, R21, 0x7fe00000, RZ ;  /* 0x7fe00000150f7810 */ /* 0x000fcc0007ffe0ff */
[----:B------:R-:W-:-:S10]  /*0a90*/  DMUL R22, R12, R14 ;  /* 0x0000000e0c167228 */ /* 0x000fd40000000000 */
[----:B------:R-:W-:Y:S02]  /*0aa0*/  R2UR UR5, R23 ;  /* 0x00000000170572ca */ /* 0x000fe400000e0000 */
[----:B------:R-:W-:-:S11]  /*0ab0*/  R2UR UR4, R22 ;  /* 0x00000000160472ca */ /* 0x000fd600000e0000 */
[----:B------:R-:W-:-:S05]  /*0ac0*/  IMAD.U32 R22, RZ, RZ, UR5 ;  /* 0x00000005ff167e24 */ /* 0x000fca000f8e00ff */
[----:B------:R-:W-:-:S13]  /*0ad0*/  FSETP.GTU.AND P0, PT, |R22|, 1.469367938527859385e-39, PT ;  /* 0x001000001600780b */ /* 0x000fda0003f0c200 */
[----:B------:R-:W-:Y:S05]  /*0ae0*/  @P0 BRA `(.L_x_3) ;  /* 0x0000000000b40947 */ /* 0x000fea0003800000 */
[----:B------:R-:W-:Y:S01]  /*0af0*/  DFMA R2, R12, -UR10, R2 ;  /* 0x8000000a0c027c2b */ /* 0x000fe20008000002 */
[----:B------:R-:W-:-:S09]  /*0b00*/  MOV R14, RZ ;  /* 0x000000ff000e7202 */ /* 0x000fd20000000f00 */
[----:B------:R-:W-:Y:S02]  /*0b10*/  R2UR UR11, R3 ;  /* 0x00000000030b72ca */ /* 0x000fe400000e0000 */
[----:B------:R-:W-:-:S11]  /*0b20*/  R2UR UR10, R2 ;  /* 0x00000000020a72ca */ /* 0x000fd600000e0000 */
[----:B------:R-:W-:Y:S01]  /*0b30*/  FSETP.NEU.AND P0, PT, RZ, UR11, PT ;  /* 0x0000000bff007c0b */ /* 0x000fe2000bf0d000 */
[----:B------:R-:W-:-:S06]  /*0b40*/  ULOP3.LUT UR8, UR11, 0x80000000, UR9, 0x48, !UPT ;  /* 0x800000000b087892 */ /* 0x000fcc000f8e4809 */
[----:B------:R-:W-:-:S06]  /*0b50*/  LOP3.LUT R15, R15, UR8, RZ, 0xfc, !PT ;  /* 0x000000080f0f7c12 */ /* 0x000fcc000f8efcff */
[----:B------:R-:W-:Y:S05]  /*0b60*/  @!P0 BRA `(.L_x_3) ;  /* 0x0000000000948947 */ /* 0x000fea0003800000 */
[----:B------:R-:W-:Y:S01]  /*0b70*/  IMAD.MOV R3, RZ, RZ, -R21 ;  /* 0x000000ffff037224 */ /* 0x000fe200078e0a15 */
[----:B------:R-:W-:Y:S01]  /*0b80*/  IADD3 R21, PT, PT, -R21, -0x43300000, RZ ;  /* 0xbcd0000015157810 */ /* 0x000fe20007ffe1ff */
[----:B------:R-:W-:-:S06]  /*0b90*/  IMAD.MOV.U32 R2, RZ, RZ, RZ ;  /* 0x000000ffff027224 */ /* 0x000fcc00078e00ff */
[----:B------:R-:W-:Y:S02]  /*0ba0*/  DFMA R2, -R2, UR4, R12 ;  /* 0x0000000402027c2b */ /* 0x000fe4000800010c */
[----:B------:R-:W-:-:S08]  /*0bb0*/  DMUL.RP R12, R12, R14 ;  /* 0x0000000e0c0c7228 */ /* 0x000fd00000008000 */
[----:B------:R-:W-:Y:S02]  /*0bc0*/  FSETP.NEU.AND P0, PT, |R3|, R21, PT ;  /* 0x000000150300720b */ /* 0x000fe40003f0d200 */
[----:B------:R-:W-:Y:S02]  /*0bd0*/  LOP3.LUT R2, R13, UR8, RZ, 0x3c, !PT ;  /* 0x000000080d027c12 */ /* 0x000fe4000f8e3cff */
[----:B------:R-:W-:Y:S02]  /*0be0*/  FSEL R12, R12, UR4, !P0 ;  /* 0x000000040c0c7c08 */ /* 0x000fe4000c000000 */
[----:B------:R-:W-:Y:S02]  /*0bf0*/  FSEL R2, R2, UR5, !P0 ;  /* 0x0000000502027c08 */ /* 0x000fe4000c000000 */
[----:B------:R-:W-:Y:S02]  /*0c00*/  R2UR UR4, R12 ;  /* 0x000000000c0472ca */ /* 0x000fe400000e0000 */
[----:B------:R-:W-:Y:S01]  /*0c10*/  R2UR UR5, R2 ;  /* 0x00000000020572ca */ /* 0x000fe200000e0000 */
[----:B------:R-:W-:-:S14]  /*0c20*/  BRA `(.L_x_3) ;  /* 0x0000000000647947 */ /* 0x000fdc0003800000 */
.L_x_2:
[----:B------:R-:W-:Y:S01]  /*0c30*/  MOV R2, UR6 ;  /* 0x0000000600027c02 */ /* 0x000fe20008000f00 */
[----:B------:R-:W-:-:S06]  /*0c40*/  IMAD.U32 R3, RZ, RZ, UR7 ;  /* 0x00000007ff037e24 */ /* 0x000fcc000f8e00ff */
[----:B------:R-:W-:-:S14]  /*0c50*/  DSETP.NAN.AND P0, PT, R2, UR6, PT ;  /* 0x0000000602007e2a */ /* 0x000fdc000bf08000 */
[----:B------:R-:W-:Y:S05]  /*0c60*/  @P0 BRA `(.L_x_4) ;  /* 0x00000000004c0947 */ /* 0x000fea0003800000 */
[----:B------:R-:W-:Y:S01]  /*0c70*/  IMAD.U32 R2, RZ, RZ, UR8 ;  /* 0x00000008ff027e24 */ /* 0x000fe2000f8e00ff */
[----:B------:R-:W-:-:S06]  /*0c80*/  MOV R3, UR9 ;  /* 0x0000000900037c02 */ /* 0x000fcc0008000f00 */
[----:B------:R-:W-:-:S14]  /*0c90*/  DSETP.NAN.AND P0, PT, R2, UR8, PT ;  /* 0x0000000802007e2a */ /* 0x000fdc000bf08000 */
[----:B------:R-:W-:Y:S05]  /*0ca0*/  @P0 BRA `(.L_x_5) ;  /* 0x0000000000300947 */ /* 0x000fea0003800000 */
[----:B------:R-:W-:Y:S01]  /*0cb0*/  UISETP.NE.AND UP0, UPT, UR13, UR12, UPT ;  /* 0x0000000c0d00728c */ /* 0x000fe2000bf05270 */
[----:B------:R-:W-:Y:S01]  /*0cc0*/  UMOV UR4, 0x0 ;  /* 0x0000000000047882 */ /* 0x000fe20000000000 */
[----:B------:R-:W-:-:S07]  /*0cd0*/  UMOV UR5, 0xfff80000 ;  /* 0xfff8000000057882 */ /* 0x000fce0000000000 */
[----:B------:R-:W-:Y:S05]  /*0ce0*/  BRA.U !UP0, `(.L_x_3) ;  /* 0x0000000108347547 */ /* 0x000fea000b800000 */
[----:B------:R-:W-:Y:S02]  /*0cf0*/  UISETP.NE.AND UP0, UPT, UR13, 0x7ff00000, UPT ;  /* 0x7ff000000d00788c */ /* 0x000fe4000bf05270 */
[----:B------:R-:W-:Y:S02]  /*0d00*/  ULOP3.LUT UR5, UR7, 0x80000000, UR9, 0x48, !UPT ;  /* 0x8000000007057892 */ /* 0x000fe4000f8e4809 */
[----:B------:R-:W-:-:S11]  /*0d10*/  UISETP.EQ.OR UP0, UPT, UR12, URZ, !UP0 ;  /* 0x000000ff0c00728c */ /* 0x000fd6000c702670 */
[----:B------:R-:W-:Y:S01]  /*0d20*/  @UP0 ULOP3.LUT UR8, UR5, 0x7ff00000, URZ, 0xfc, !UPT ;  /* 0x7ff0000005080892 */ /* 0x000fe2000f8efcff */
[----:B------:R-:W-:Y:S01]  /*0d30*/  @!UP0 UMOV UR4, URZ ;  /* 0x000000ff00048c82 */ /* 0x000fe20008000000 */
[----:B------:R-:W-:-:S05]  /*0d40*/  @UP0 UMOV UR4, URZ ;  /* 0x000000ff00040c82 */ /* 0x000fca0008000000 */
[----:B------:R-:W-:Y:S01]  /*0d50*/  @UP0 UMOV UR5, UR8 ;  /* 0x0000000800050c82 */ /* 0x000fe20008000000 */
[----:B------:R-:W-:Y:S05]  /*0d60*/  BRA `(.L_x_3) ;  /* 0x0000000000147947 */ /* 0x000fea0003800000 */
.L_x_5:
[----:B------:R-:W-:Y:S01]  /*0d70*/  ULOP3.LUT UR5, UR9, 0x80000, URZ, 0xfc, !UPT ;  /* 0x0008000009057892 */ /* 0x000fe2000f8efcff */
[----:B------:R-:W-:Y:S01]  /*0d80*/  UMOV UR4, UR8 ;  /* 0x0000000800047c82 */ /* 0x000fe20008000000 */
[----:B------:R-:W-:Y:S10]  /*0d90*/  BRA `(.L_x_3) ;  /* 0x0000000000087947 */ /* 0x000ff40003800000 */
.L_x_4:
[----:B------:R-:W-:Y:S01]  /*0da0*/  ULOP3.LUT UR5, UR7, 0x80000, URZ, 0xfc, !UPT ;  /* 0x0008000007057892 */ /* 0x000fe2000f8efcff */
[----:B------:R-:W-:-:S11]  /*0db0*/  UMOV UR4, UR6 ;  /* 0x0000000600047c82 */ /* 0x000fd60008000000 */
.L_x_3:
[----:B------:R-:W-:-:S04]  /*0dc0*/  IMAD.MOV.U32 R21, RZ, RZ, 0x0 ;  /* 0x00000000ff157424 */ /* 0x000fc800078e00ff */
[----:B------:R-:W-:Y:S05]  /*0dd0*/  RET.REL.NODEC R20 `(_Z6rosmacPfS_S_S_) ;  /* 0xfffffff014887950 */ /* 0x000fea0003c3ffff */
.L_x_6:
[----:B------:R-:W-:-:S00]  /*0de0*/  BRA `(.L_x_6) ;  /* 0xfffffffc00fc7947 */ /* 0x000fc0000383ffff */
[----:B------:R-:W-:-:S00]  /*0df0*/  NOP ;  /* 0x0000000000007918 */ /* 0x000fc00000000000 */
        /* <DEDUP_REMOVED lines=8> */
.L_x_7:


//--------------------- .nv.shared.reserved.0     --------------------------
	.section	.nv.shared.reserved.0,"aw",@nobits
	.weak		__nv_reservedSMEM_offset_0_alias
	.size		__nv_reservedSMEM_offset_0_alias, 0, 64
	.other		__nv_reservedSMEM_offset_0_alias,@"STO_CUDA_RESERVED_SHARED STV_DEFAULT"
__nv_reservedSMEM_offset_0_alias:
	.zero		0
	.zero		64


//--------------------- .nv.constant0._Z6rosmacPfS_S_S_ --------------------------
	.section	.nv.constant0._Z6rosmacPfS_S_S_,"a",@progbits
	.sectionflags	@""
	.align	4
.nv.constant0._Z6rosmacPfS_S_S_:
	.zero		928


//--------------------- SYMBOLS --------------------------

	.type		.nv.reservedSmem.offset0,@object
	.size		.nv.reservedSmem.offset0,0x4
